	.headerflags	@"EF_CUDA_TEXMODE_UNIFIED EF_CUDA_64BIT_ADDRESS EF_CUDA_ACCELERATORS EF_CUDA_SM90 EF_CUDA_VIRTUAL_SM(EF_CUDA_SM90)"
	.elftype	@"ET_EXEC"


//--------------------- .nv.info                  --------------------------
	.section	.nv.info,"",@"SHT_CUDA_INFO"
	.align	4


	//----- nvinfo : EIATTR_REGCOUNT
	.align		4
        /*0000*/ 	.byte	0x04, 0x2f
        /*0002*/ 	.short	(.L_1 - .L_0)
	.align		4
.L_0:
        /*0004*/ 	.word	index@(triton_poi_fused_max_pool2d_with_indices_50)
        /*0008*/ 	.word	0x00000013


	//----- nvinfo : EIATTR_MIN_STACK_SIZE
	.align		4
.L_1:
        /*000c*/ 	.byte	0x04, 0x12
        /*000e*/ 	.short	(.L_3 - .L_2)
	.align		4
.L_2:
        /*0010*/ 	.word	index@(triton_poi_fused_max_pool2d_with_indices_50)
        /*0014*/ 	.word	0x00000000


	//----- nvinfo : EIATTR_FRAME_SIZE
	.align		4
.L_3:
        /*0018*/ 	.byte	0x04, 0x11
        /*001a*/ 	.short	(.L_5 - .L_4)
	.align		4
.L_4:
        /*001c*/ 	.word	index@(triton_poi_fused_max_pool2d_with_indices_50)
        /*0020*/ 	.word	0x00000000


	//----- nvinfo : EIATTR_MIN_STACK_SIZE
	.align		4
.L_5:
        /*0024*/ 	.byte	0x04, 0x12
        /*0026*/ 	.short	(.L_7 - .L_6)
	.align		4
.L_6:
        /*0028*/ 	.word	index@(triton_poi_fused_max_pool2d_with_indices_50)
        /*002c*/ 	.word	0x00000000
.L_7:


//--------------------- .nv.info.triton_poi_fused_max_pool2d_with_indices_50 --------------------------
	.section	.nv.info.triton_poi_fused_max_pool2d_with_indices_50,"",@"SHT_CUDA_INFO"
	.sectionflags	@""
	.align	4


	//----- nvinfo : EIATTR_CUDA_API_VERSION
	.align		4
        /*0000*/ 	.byte	0x04, 0x37
        /*0002*/ 	.short	(.L_9 - .L_8)
.L_8:
        /*0004*/ 	.word	0x0000007c


	//----- nvinfo : EIATTR_KPARAM_INFO
	.align		4
.L_9:
        /*0008*/ 	.byte	0x04, 0x17
        /*000a*/ 	.short	(.L_11 - .L_10)
.L_10:
        /*000c*/ 	.word	0x00000000
        /*0010*/ 	.short	0x0003
        /*0012*/ 	.short	0x0018
        /*0014*/ 	.byte	0x00, 0xf0, 0x11, 0x00


	//----- nvinfo : EIATTR_KPARAM_INFO
	.align		4
.L_11:
        /*0018*/ 	.byte	0x04, 0x17
        /*001a*/ 	.short	(.L_13 - .L_12)
.L_12:
        /*001c*/ 	.word	0x00000000
        /*0020*/ 	.short	0x0002
        /*0022*/ 	.short	0x0010
        /*0024*/ 	.byte	0x00, 0xf4, 0x21, 0x00


	//----- nvinfo : EIATTR_KPARAM_INFO
	.align		4
.L_13:
        /*0028*/ 	.byte	0x04, 0x17
        /*002a*/ 	.short	(.L_15 - .L_14)
.L_14:
        /*002c*/ 	.word	0x00000000
        /*0030*/ 	.short	0x0001
        /*0032*/ 	.short	0x0008
        /*0034*/ 	.byte	0x00, 0xf4, 0x21, 0x00


	//----- nvinfo : EIATTR_KPARAM_INFO
	.align		4
.L_15:
        /*0038*/ 	.byte	0x04, 0x17
        /*003a*/ 	.short	(.L_17 - .L_16)
.L_16:
        /*003c*/ 	.word	0x00000000
        /*0040*/ 	.short	0x0000
        /*0042*/ 	.short	0x0000
        /*0044*/ 	.byte	0x00, 0xf4, 0x21, 0x00


	//----- nvinfo : EIATTR_SPARSE_MMA_MASK
	.align		4
.L_17:
        /*0048*/ 	.byte	0x03, 0x50
        /*004a*/ 	.short	0x0000


	//----- nvinfo : EIATTR_MAXREG_COUNT
	.align		4
        /*004c*/ 	.byte	0x03, 0x1b
        /*004e*/ 	.short	0x00ff


	//----- nvinfo : EIATTR_EXIT_INSTR_OFFSETS
	.align		4
        /*0050*/ 	.byte	0x04, 0x1c
        /*0052*/ 	.short	(.L_19 - .L_18)


	//   ....[0]....
.L_18:
        /*0054*/ 	.word	0x00000440


	//   ....[1]....
        /*0058*/ 	.word	0x00000460


	//----- nvinfo : EIATTR_REQNTID
	.align		4
.L_19:
        /*005c*/ 	.byte	0x04, 0x10
        /*005e*/ 	.short	(.L_21 - .L_20)
.L_20:
        /*0060*/ 	.word	0x00000080
        /*0064*/ 	.word	0x00000001
        /*0068*/ 	.word	0x00000001


	//----- nvinfo : EIATTR_CBANK_PARAM_SIZE
	.align		4
.L_21:
        /*006c*/ 	.byte	0x03, 0x19
        /*006e*/ 	.short	0x001c


	//----- nvinfo : EIATTR_PARAM_CBANK
	.align		4
        /*0070*/ 	.byte	0x04, 0x0a
        /*0072*/ 	.short	(.L_23 - .L_22)
	.align		4
.L_22:
        /*0074*/ 	.word	index@(.nv.constant0.triton_poi_fused_max_pool2d_with_indices_50)
        /*0078*/ 	.short	0x0210
        /*007a*/ 	.short	0x001c


	//----- nvinfo : EIATTR_SW_WAR
	.align		4
.L_23:
        /*007c*/ 	.byte	0x04, 0x36
        /*007e*/ 	.short	(.L_25 - .L_24)
.L_24:
        /*0080*/ 	.word	0x00000008
.L_25:


//--------------------- .nv.callgraph             --------------------------
	.section	.nv.callgraph,"",@"SHT_CUDA_CALLGRAPH"
	.align	4
	.sectionentsize	8
	.align		4
        /*0000*/ 	.word	0x00000000
	.align		4
        /*0004*/ 	.word	0xffffffff
	.align		4
        /*0008*/ 	.word	0x00000000
	.align		4
        /*000c*/ 	.word	0xfffffffe
	.align		4
        /*0010*/ 	.word	0x00000000
	.align		4
        /*0014*/ 	.word	0xfffffffd
	.align		4
        /*0018*/ 	.word	0x00000000
	.align		4
        /*001c*/ 	.word	0xfffffffc


//--------------------- .text.triton_poi_fused_max_pool2d_with_indices_50 --------------------------
	.section	.text.triton_poi_fused_max_pool2d_with_indices_50,"ax",@progbits
	.align	128
        .global         triton_poi_fused_max_pool2d_with_indices_50
        .type           triton_poi_fused_max_pool2d_with_indices_50,@function
        .size           triton_poi_fused_max_pool2d_with_indices_50,(.L_x_1 - triton_poi_fused_max_pool2d_with_indices_50)
        .other          triton_poi_fused_max_pool2d_with_indices_50,@"STO_CUDA_ENTRY STV_DEFAULT"
triton_poi_fused_max_pool2d_with_indices_50:
.text.triton_poi_fused_max_pool2d_with_indices_50:
[----:B------:R-:W0:Y:S02]  /*0000*/  LDC R1, c[0x0][0x28] ;  /* 0x00000a00ff017b82 */ /* 0x000e240000000800 */
[----:B------:R-:W1:Y:S01]  /*0010*/  S2R R7, SR_CTAID.X ;  /* 0x0000000000077919 */ /* 0x000e620000002500 */
[----:B------:R-:W2:Y:S01]  /*0020*/  LDC.64 R2, c[0x0][0x210] ;  /* 0x00008400ff027b82 */ /* 0x000ea20000000a00 */
[----:B------:R-:W-:Y:S02]  /*0030*/  CS2R R12, SRZ ;  /* 0x00000000000c7805 */ /* 0x000fe4000001ff00 */
[----:B------:R-:W-:Y:S01]  /*0040*/  CS2R R14, SRZ ;  /* 0x00000000000e7805 */ /* 0x000fe2000001ff00 */
[----:B------:R-:W3:Y:S01]  /*0050*/  S2R R4, SR_TID.X ;  /* 0x0000000000047919 */ /* 0x000ee20000002100 */
[----:B------:R-:W-:Y:S01]  /*0060*/  ULDC.64 UR4, c[0x0][0x208] ;  /* 0x0000820000047ab9 */ /* 0x000fe20000000a00 */
[----:B------:R-:W-:Y:S01]  /*0070*/  IMAD.MOV.U32 R10, RZ, RZ, RZ ;  /* 0x000000ffff0a7224 */ /* 0x000fe200078e00ff */
[----:B------:R-:W-:Y:S01]  /*0080*/  ULDC.64 UR6, c[0x0][0x220] ;  /* 0x0000880000067ab9 */ /* 0x000fe20000000a00 */
[----:B-1----:R-:W-:Y:S01]  /*0090*/  SHF.R.U32.HI R6, RZ, 0x17, R7 ;  /* 0x00000017ff067819 */ /* 0x002fe20000011607 */
[----:B------:R-:W-:-:S03]  /*00a0*/  IMAD.SHL.U32 R0, R7, 0x100, RZ ;  /* 0x0000010007007824 */ /* 0x000fc600078e00ff */
[----:B------:R-:W-:Y:S01]  /*00b0*/  SGXT.U32 R6, R6, 0x1 ;  /* 0x000000010606781a */ /* 0x000fe20000000000 */
[----:B---3--:R-:W-:Y:S02]  /*00c0*/  IMAD.SHL.U32 R4, R4, 0x2, RZ ;  /* 0x0000000204047824 */ /* 0x008fe400078e00ff */
[----:B------:R-:W-:-:S03]  /*00d0*/  VIADD R5, R0, 0x1 ;  /* 0x0000000100057836 */ /* 0x000fc60000000000 */
[----:B------:R-:W-:Y:S01]  /*00e0*/  LOP3.LUT R0, R4, 0xfe, RZ, 0xc0, !PT ;  /* 0x000000fe04007812 */ /* 0x000fe200078ec0ff */
[----:B------:R-:W-:-:S03]  /*00f0*/  IMAD.IADD R6, R5, 0x1, R6 ;  /* 0x0000000105067824 */ /* 0x000fc600078e0206 */
[----:B------:R-:W-:Y:S02]  /*0100*/  PRMT R0, R0, 0x6540, R7 ;  /* 0x0000654000007816 */ /* 0x000fe40000000007 */
[----:B------:R-:W-:Y:S02]  /*0110*/  LOP3.LUT R6, R6, 0x7fffff02, RZ, 0xc0, !PT ;  /* 0x7fffff0206067812 */ /* 0x000fe400078ec0ff */
[C---:B------:R-:W-:Y:S01]  /*0120*/  ISETP.GE.AND P0, PT, R0.reuse, 0x400, PT ;  /* 0x000004000000780c */ /* 0x040fe20003f06270 */
[----:B------:R-:W-:Y:S02]  /*0130*/  IMAD.SHL.U32 R7, R0, 0x4, RZ ;  /* 0x0000000400077824 */ /* 0x000fe400078e00ff */
[----:B------:R-:W-:-:S04]  /*0140*/  IMAD.IADD R6, R5, 0x1, -R6 ;  /* 0x0000000105067824 */ /* 0x000fc800078e0a06 */
[----:B------:R-:W-:-:S04]  /*0150*/  IMAD R11, R6, 0x2, R7 ;  /* 0x00000002060b7824 */ /* 0x000fc800078e0207 */
[----:B--2---:R-:W-:-:S04]  /*0160*/  IMAD.WIDE R4, R11, 0x4, R2 ;  /* 0x000000040b047825 */ /* 0x004fc800078e0202 */
[----:B------:R-:W-:Y:S01]  /*0170*/  VIADD R9, R11, 0x4 ;  /* 0x000000040b097836 */ /* 0x000fe20000000000 */
[----:B------:R-:W2:Y:S01]  /*0180*/  @!P0 LDG.E.EL R12, desc[UR4][R4.64] ;  /* 0x00000004040c8981 */ /* 0x000ea2000c2e1900 */
[----:B------:R-:W-:Y:S02]  /*0190*/  IMAD.MOV.U32 R16, RZ, RZ, RZ ;  /* 0x000000ffff107224 */ /* 0x000fe400078e00ff */
[--C-:B------:R-:W-:Y:S01]  /*01a0*/  IMAD.WIDE R6, R7, 0x4, R2.reuse ;  /* 0x0000000407067825 */ /* 0x100fe200078e0202 */
[----:B------:R1:W2:Y:S03]  /*01b0*/  @!P0 LDG.E.EL R15, desc[UR4][R4.64+0x4] ;  /* 0x00000404040f8981 */ /* 0x0002a6000c2e1900 */
[----:B------:R-:W-:Y:S01]  /*01c0*/  IMAD.WIDE R8, R9, 0x4, R2 ;  /* 0x0000000409087825 */ /* 0x000fe200078e0202 */
[----:B------:R-:W3:Y:S04]  /*01d0*/  @!P0 LDG.E.EL R10, desc[UR4][R6.64] ;  /* 0x00000004060a8981 */ /* 0x000ee8000c2e1900 */
[----:B------:R-:W3:Y:S04]  /*01e0*/  @!P0 LDG.E.EL R16, desc[UR4][R6.64+0x4] ;  /* 0x0000040406108981 */ /* 0x000ee8000c2e1900 */
[----:B------:R-:W4:Y:S04]  /*01f0*/  @!P0 LDG.E.EL R14, desc[UR4][R8.64] ;  /* 0x00000004080e8981 */ /* 0x000f28000c2e1900 */
[----:B------:R-:W5:Y:S01]  /*0200*/  @!P0 LDG.E.EL R13, desc[UR4][R6.64+0x10] ;  /* 0x00001004060d8981 */ /* 0x000f62000c2e1900 */
[----:B------:R-:W-:Y:S01]  /*0210*/  VIADD R11, R11, 0x5 ;  /* 0x000000050b0b7836 */ /* 0x000fe20000000000 */
[----:B-1----:R-:W-:-:S03]  /*0220*/  CS2R R4, SRZ ;  /* 0x0000000000047805 */ /* 0x002fc6000001ff00 */
[----:B------:R-:W-:-:S03]  /*0230*/  IMAD.WIDE R2, R11, 0x4, R2 ;  /* 0x000000040b027825 */ /* 0x000fc600078e0202 */
[----:B------:R-:W5:Y:S04]  /*0240*/  @!P0 LDG.E.EL R4, desc[UR4][R6.64+0x14] ;  /* 0x0000140406048981 */ /* 0x000f68000c2e1900 */
[----:B------:R1:W5:Y:S02]  /*0250*/  @!P0 LDG.E.EL R5, desc[UR4][R2.64] ;  /* 0x0000000402058981 */ /* 0x000364000c2e1900 */
[----:B-1----:R-:W1:Y:S02]  /*0260*/  LDC.64 R2, c[0x0][0x218] ;  /* 0x00008600ff027b82 */ /* 0x002e640000000a00 */
[----:B-1----:R-:W-:Y:S01]  /*0270*/  IMAD.WIDE R2, R0, 0x4, R2 ;  /* 0x0000000400027825 */ /* 0x002fe200078e0202 */
[C---:B--2---:R-:W-:Y:S02]  /*0280*/  FSETP.GT.AND P2, PT, R15.reuse, R12, PT ;  /* 0x0000000c0f00720b */ /* 0x044fe40003f44000 */
[----:B------:R-:W-:-:S02]  /*0290*/  FSETP.NAN.AND P3, PT, R15, R15, PT ;  /* 0x0000000f0f00720b */ /* 0x000fc40003f68000 */
[----:B------:R-:W-:Y:S02]  /*02a0*/  SEL R7, RZ, 0x1, !P2 ;  /* 0x00000001ff077807 */ /* 0x000fe40005000000 */
[C---:B---3--:R-:W-:Y:S02]  /*02b0*/  FSETP.GT.AND P1, PT, R16.reuse, R10, PT ;  /* 0x0000000a1000720b */ /* 0x048fe40003f24000 */
[----:B------:R-:W-:Y:S02]  /*02c0*/  FSETP.NAN.AND P6, PT, R16, R16, PT ;  /* 0x000000101000720b */ /* 0x000fe40003fc8000 */
[----:B----4-:R-:W-:-:S03]  /*02d0*/  FSETP.NAN.AND P5, PT, R14, R14, PT ;  /* 0x0000000e0e00720b */ /* 0x010fc60003fa8000 */
[----:B------:R-:W-:Y:S02]  /*02e0*/  @!P2 SEL R15, R15, R12, P3 ;  /* 0x0000000c0f0fa207 */ /* 0x000fe40001800000 */
[----:B-----5:R-:W-:Y:S02]  /*02f0*/  FSETP.NAN.AND P3, PT, R13, R13, PT ;  /* 0x0000000d0d00720b */ /* 0x020fe40003f68000 */
[----:B------:R-:W-:Y:S02]  /*0300*/  FSETP.GEU.AND P4, PT, R15, R14, PT ;  /* 0x0000000e0f00720b */ /* 0x000fe40003f8e000 */
[----:B------:R-:W-:Y:S02]  /*0310*/  SEL R6, RZ, 0x1, !P1 ;  /* 0x00000001ff067807 */ /* 0x000fe40004800000 */
[----:B------:R-:W-:Y:S02]  /*0320*/  @!P1 SEL R16, R16, R10, P6 ;  /* 0x0000000a10109207 */ /* 0x000fe40003000000 */
[----:B------:R-:W-:-:S02]  /*0330*/  FSETP.NAN.AND P6, PT, R4, R4, PT ;  /* 0x000000040400720b */ /* 0x000fc40003fc8000 */
[----:B------:R-:W-:Y:S02]  /*0340*/  @!P5 SEL R14, R14, R15, !P4 ;  /* 0x0000000f0e0ed207 */ /* 0x000fe40006000000 */
[----:B------:R-:W-:Y:S02]  /*0350*/  FSETP.GEU.AND P5, PT, R16, R13, PT ;  /* 0x0000000d1000720b */ /* 0x000fe40003fae000 */
[-C--:B------:R-:W-:Y:S02]  /*0360*/  FSETP.GEU.AND P2, PT, R14, R5.reuse, PT ;  /* 0x000000050e00720b */ /* 0x080fe40003f4e000 */
[----:B------:R-:W-:Y:S02]  /*0370*/  @!P3 SEL R13, R13, R16, !P5 ;  /* 0x000000100d0db207 */ /* 0x000fe40006800000 */
[----:B------:R-:W-:Y:S02]  /*0380*/  FSETP.NAN.AND P3, PT, R5, R5, PT ;  /* 0x000000050500720b */ /* 0x000fe40003f68000 */
[----:B------:R-:W-:-:S02]  /*0390*/  FSETP.GEU.AND P1, PT, R13, R4, PT ;  /* 0x000000040d00720b */ /* 0x000fc40003f2e000 */
[----:B------:R-:W-:Y:S02]  /*03a0*/  SEL R8, R6, 0x2, P5 ;  /* 0x0000000206087807 */ /* 0x000fe40002800000 */
[----:B------:R-:W-:Y:S02]  /*03b0*/  SEL R7, R7, 0x2, P4 ;  /* 0x0000000207077807 */ /* 0x000fe40002000000 */
[----:B------:R-:W-:Y:S02]  /*03c0*/  SEL R8, R8, 0x3, P1 ;  /* 0x0000000308087807 */ /* 0x000fe40000800000 */
[----:B------:R-:W-:Y:S02]  /*03d0*/  SEL R7, R7, 0x3, P2 ;  /* 0x0000000307077807 */ /* 0x000fe40001000000 */
[----:B------:R-:W-:Y:S02]  /*03e0*/  @!P6 SEL R4, R4, R13, !P1 ;  /* 0x0000000d0404e207 */ /* 0x000fe40004800000 */
[----:B------:R-:W-:Y:S01]  /*03f0*/  @!P3 SEL R5, R5, R14, !P2 ;  /* 0x0000000e0505b207 */ /* 0x000fe20005000000 */
[----:B------:R-:W-:Y:S01]  /*0400*/  IMAD R9, R7, 0x100, R8 ;  /* 0x0000010007097824 */ /* 0x000fe200078e0208 */
[----:B------:R-:W-:-:S03]  /*0410*/  IADD3 R6, P3, R0, UR6, RZ ;  /* 0x0000000600067c10 */ /* 0x000fc6000ff7e0ff */
[----:B------:R1:W-:Y:S01]  /*0420*/  @!P0 STG.E.64 desc[UR4][R2.64], R4 ;  /* 0x0000000402008986 */ /* 0x0003e2000c101b04 */
[----:B------:R-:W-:Y:S01]  /*0430*/  LEA.HI.X.SX32 R7, R0, UR7, 0x1, P3 ;  /* 0x0000000700077c11 */ /* 0x000fe200098f0eff */
[----:B------:R-:W-:Y:S08]  /*0440*/  @P0 EXIT ;  /* 0x000000000000094d */ /* 0x000ff00003800000 */
[----:B------:R-:W-:Y:S01]  /*0450*/  STG.E.U16 desc[UR4][R6.64], R9 ;  /* 0x0000000906007986 */ /* 0x000fe2000c101504 */
[----:B------:R-:W-:Y:S05]  /*0460*/  EXIT ;  /* 0x000000000000794d */ /* 0x000fea0003800000 */
.L_x_0:
[----:B------:R-:W-:-:S00]  /*0470*/  BRA `(.L_x_0) ;  /* 0xfffffffc00fc7947 */ /* 0x000fc0000383ffff */
[----:B------:R-:W-:-:S00]  /*0480*/  NOP ;  /* 0x0000000000007918 */ /* 0x000fc00000000000 */
[----:B------:R-:W-:-:S00]  /*0490*/  NOP ;  /* 0x0000000000007918 */ /* 0x000fc00000000000 */
[----:B------:R-:W-:-:S00]  /*04a0*/  NOP ;  /* 0x0000000000007918 */ /* 0x000fc00000000000 */
[----:B------:R-:W-:-:S00]  /*04b0*/  NOP ;  /* 0x0000000000007918 */ /* 0x000fc00000000000 */
[----:B------:R-:W-:-:S00]  /*04c0*/  NOP ;  /* 0x0000000000007918 */ /* 0x000fc00000000000 */
[----:B------:R-:W-:-:S00]  /*04d0*/  NOP ;  /* 0x0000000000007918 */ /* 0x000fc00000000000 */
[----:B------:R-:W-:-:S00]  /*04e0*/  NOP ;  /* 0x0000000000007918 */ /* 0x000fc00000000000 */
[----:B------:R-:W-:-:S00]  /*04f0*/  NOP ;  /* 0x0000000000007918 */ /* 0x000fc00000000000 */
.L_x_1:


//--------------------- .nv.constant0.triton_poi_fused_max_pool2d_with_indices_50 --------------------------
	.section	.nv.constant0.triton_poi_fused_max_pool2d_with_indices_50,"a",@progbits
	.sectionflags	@""
	.align	4
.nv.constant0.triton_poi_fused_max_pool2d_with_indices_50:
	.zero		556
